//
// Generated by NVIDIA NVVM Compiler
//
// Compiler Build ID: CL-36424714
// Cuda compilation tools, release 13.0, V13.0.88
// Based on NVVM 20.0.0
//

.version 9.0
.target sm_100
.address_size 64

	// .globl	_Z3addPfS_

.visible .entry _Z3addPfS_(
	.param .u64 .ptr .align 1 _Z3addPfS__param_0,
	.param .u64 .ptr .align 1 _Z3addPfS__param_1
)
{
	.reg .b32 	%r<5>;
	.reg .b32 	%f<4>;
	.reg .b64 	%rd<8>;

	ld.param.u64 	%rd1, [_Z3addPfS__param_0];
	ld.param.u64 	%rd2, [_Z3addPfS__param_1];
	cvta.to.global.u64 	%rd3, %rd2;
	cvta.to.global.u64 	%rd4, %rd1;
	mov.u32 	%r1, %ctaid.x;
	mov.u32 	%r2, %ntid.x;
	mov.u32 	%r3, %tid.x;
	mad.lo.s32 	%r4, %r1, %r2, %r3;
	mul.wide.s32 	%rd5, %r4, 4;
	add.s64 	%rd6, %rd4, %rd5;
	ld.global.f32 	%f1, [%rd6];
	add.s64 	%rd7, %rd3, %rd5;
	ld.global.f32 	%f2, [%rd7];
	add.f32 	%f3, %f1, %f2;
	st.global.f32 	[%rd7], %f3;
	ret;

}


// ===== COMPILED SASS (sm_100) =====

	.target	sm_100

	.elftype	@"ET_EXEC"


//--------------------- .note.nv.tkinfo           --------------------------
	.section	.note.nv.tkinfo,"",@"SHT_NOTE"
	.sectionflags	@"SHF_NOTE_NV_TKINFO"
	.tkinfo
        /*0018*/ 	.word	0x00000002
        /*0030*/ 	.string	""
        /*0030*/ 	.string	"ptxas"
        /*0030*/ 	.string	"Cuda compilation tools, release 13.0, V13.0.88"
        /*0030*/ 	.string	"Build cuda_13.0.r13.0/compiler.36424714_0"
        /*0030*/ 	.string	"-arch sm_100 -m 64 "



//--------------------- .note.nv.cuinfo           --------------------------
	.section	.note.nv.cuinfo,"",@"SHT_NOTE"
	.sectionflags	@"SHF_NOTE_NV_CUINFO"
        /*0018*/ 	.short	0x0002
        /*001a*/ 	.short	0x0064
        /*001c*/ 	.short	0x0082
	.zero		2


//--------------------- .nv.info                  --------------------------
	.section	.nv.info,"",@"SHT_CUDA_INFO"
	.align	4


	//----- nvinfo : EIATTR_REGCOUNT
	.align		4
        /*0000*/ 	.byte	0x04, 0x2f
        /*0002*/ 	.short	(.L_1 - .L_0)
	.align		4
.L_0:
        /*0004*/ 	.word	index@(_Z3addPfS_)
        /*0008*/ 	.word	0x0000000a


	//----- nvinfo : EIATTR_FRAME_SIZE
	.align		4
.L_1:
        /*000c*/ 	.byte	0x04, 0x11
        /*000e*/ 	.short	(.L_3 - .L_2)
	.align		4
.L_2:
        /*0010*/ 	.word	index@(_Z3addPfS_)
        /*0014*/ 	.word	0x00000000


	//----- nvinfo : EIATTR_MIN_STACK_SIZE
	.align		4
.L_3:
        /*0018*/ 	.byte	0x04, 0x12
        /*001a*/ 	.short	(.L_5 - .L_4)
	.align		4
.L_4:
        /*001c*/ 	.word	index@(_Z3addPfS_)
        /*0020*/ 	.word	0x00000000
.L_5:


//--------------------- .nv.compat                --------------------------
	.section	.nv.compat,"",@"SHT_CUDA_COMPAT_INFO"
	.align	4
        /*0000*/ 	.byte	0x02, 0x09, 0x00, 0x00, 0x02, 0x02, 0x01, 0x00, 0x02, 0x05, 0x05, 0x00, 0x03, 0x07, 0x01, 0x01
        /*0010*/ 	.byte	0x02, 0x03, 0x00, 0x00, 0x02, 0x06, 0x01, 0x00, 0x04, 0x0b, 0x08, 0x00, 0x09, 0x00, 0x00, 0x00
        /*0020*/ 	.byte	0x00, 0x00, 0x00, 0x00


//--------------------- .nv.info._Z3addPfS_       --------------------------
	.section	.nv.info._Z3addPfS_,"",@"SHT_CUDA_INFO"
	.sectionflags	@""
	.align	4


	//----- nvinfo : EIATTR_CUDA_API_VERSION
	.align		4
        /*0000*/ 	.byte	0x04, 0x37
        /*0002*/ 	.short	(.L_7 - .L_6)
.L_6:
        /*0004*/ 	.word	0x00000082


	//----- nvinfo : EIATTR_KPARAM_INFO
	.align		4
.L_7:
        /*0008*/ 	.byte	0x04, 0x17
        /*000a*/ 	.short	(.L_9 - .L_8)
.L_8:
        /*000c*/ 	.word	0x00000000
        /*0010*/ 	.short	0x0001
        /*0012*/ 	.short	0x0008
        /*0014*/ 	.byte	0x00, 0xf5, 0x21, 0x00


	//----- nvinfo : EIATTR_KPARAM_INFO
	.align		4
.L_9:
        /*0018*/ 	.byte	0x04, 0x17
        /*001a*/ 	.short	(.L_11 - .L_10)
.L_10:
        /*001c*/ 	.word	0x00000000
        /*0020*/ 	.short	0x0000
        /*0022*/ 	.short	0x0000
        /*0024*/ 	.byte	0x00, 0xf5, 0x21, 0x00


	//----- nvinfo : EIATTR_SPARSE_MMA_MASK
	.align		4
.L_11:
        /*0028*/ 	.byte	0x03, 0x50
        /*002a*/ 	.short	0x0000


	//----- nvinfo : EIATTR_MAXREG_COUNT
	.align		4
        /*002c*/ 	.byte	0x03, 0x1b
        /*002e*/ 	.short	0x00ff


	//----- nvinfo : EIATTR_MERCURY_ISA_VERSION
	.align		4
        /*0030*/ 	.byte	0x03, 0x5f
        /*0032*/ 	.short	0x0101


	//----- nvinfo : EIATTR_VRC_CTA_INIT_COUNT
	.align		4
        /*0034*/ 	.byte	0x02, 0x4a
	.zero		1
	.zero		1


	//----- nvinfo : EIATTR_EXIT_INSTR_OFFSETS
	.align		4
        /*0038*/ 	.byte	0x04, 0x1c
        /*003a*/ 	.short	(.L_13 - .L_12)


	//   ....[0]....
.L_12:
        /*003c*/ 	.word	0x000000e0


	//----- nvinfo : EIATTR_CBANK_PARAM_SIZE
	.align		4
.L_13:
        /*0040*/ 	.byte	0x03, 0x19
        /*0042*/ 	.short	0x0010


	//----- nvinfo : EIATTR_PARAM_CBANK
	.align		4
        /*0044*/ 	.byte	0x04, 0x0a
        /*0046*/ 	.short	(.L_15 - .L_14)
	.align		4
.L_14:
        /*0048*/ 	.word	index@(.nv.constant0._Z3addPfS_)
        /*004c*/ 	.short	0x0380
        /*004e*/ 	.short	0x0010


	//----- nvinfo : EIATTR_SW_WAR
	.align		4
.L_15:
        /*0050*/ 	.byte	0x04, 0x36
        /*0052*/ 	.short	(.L_17 - .L_16)
.L_16:
        /*0054*/ 	.word	0x00000008
.L_17:


//--------------------- .nv.callgraph             --------------------------
	.section	.nv.callgraph,"",@"SHT_CUDA_CALLGRAPH"
	.align	4
	.sectionentsize	8
	.align		4
        /*0000*/ 	.word	0x00000000
	.align		4
        /*0004*/ 	.word	0xffffffff
	.align		4
        /*0008*/ 	.word	0x00000000
	.align		4
        /*000c*/ 	.word	0xfffffffe
	.align		4
        /*0010*/ 	.word	0x00000000
	.align		4
        /*0014*/ 	.word	0xfffffffd
	.align		4
        /*0018*/ 	.word	0x00000000
	.align		4
        /*001c*/ 	.word	0xfffffffc


//--------------------- .text._Z3addPfS_          --------------------------
	.section	.text._Z3addPfS_,"ax",@progbits
	.align	128
        .global         _Z3addPfS_
        .type           _Z3addPfS_,@function
        .size           _Z3addPfS_,(.L_x_1 - _Z3addPfS_)
        .other          _Z3addPfS_,@"STO_CUDA_ENTRY STV_DEFAULT"
_Z3addPfS_:
.text._Z3addPfS_:
[----:B------:R-:W-:Y:S01]  /*0000*/  LDC R1, c[0x0][0x37c] ;  /* 0x0000df00ff017b82 */ /* 0x000fe20000000800 */
[----:B------:R-:W0:Y:S07]  /*0010*/  S2R R0, SR_TID.X ;  /* 0x0000000000007919 */ /* 0x000e2e0000002100 */
[----:B------:R-:W0:Y:S01]  /*0020*/  S2UR UR6, SR_CTAID.X ;  /* 0x00000000000679c3 */ /* 0x000e220000002500 */
[----:B------:R-:W1:Y:S07]  /*0030*/  LDCU.64 UR4, c[0x0][0x358] ;  /* 0x00006b00ff0477ac */ /* 0x000e6e0008000a00 */
[----:B------:R-:W0:Y:S08]  /*0040*/  LDC R7, c[0x0][0x360] ;  /* 0x0000d800ff077b82 */ /* 0x000e300000000800 */
[----:B------:R-:W2:Y:S08]  /*0050*/  LDC.64 R2, c[0x0][0x380] ;  /* 0x0000e000ff027b82 */ /* 0x000eb00000000a00 */
[----:B------:R-:W3:Y:S01]  /*0060*/  LDC.64 R4, c[0x0][0x388] ;  /* 0x0000e200ff047b82 */ /* 0x000ee20000000a00 */
[----:B0-----:R-:W-:-:S04]  /*0070*/  IMAD R7, R7, UR6, R0 ;  /* 0x0000000607077c24 */ /* 0x001fc8000f8e0200 */
[----:B--2---:R-:W-:-:S06]  /*0080*/  IMAD.WIDE R2, R7, 0x4, R2 ;  /* 0x0000000407027825 */ /* 0x004fcc00078e0202 */
[----:B-1----:R-:W2:Y:S01]  /*0090*/  LDG.E R2, desc[UR4][R2.64] ;  /* 0x0000000402027981 */ /* 0x002ea2000c1e1900 */
[----:B---3--:R-:W-:-:S05]  /*00a0*/  IMAD.WIDE R4, R7, 0x4, R4 ;  /* 0x0000000407047825 */ /* 0x008fca00078e0204 */
[----:B------:R-:W2:Y:S02]  /*00b0*/  LDG.E R7, desc[UR4][R4.64] ;  /* 0x0000000404077981 */ /* 0x000ea4000c1e1900 */
[----:B--2---:R-:W-:-:S05]  /*00c0*/  FADD R7, R2, R7 ;  /* 0x0000000702077221 */ /* 0x004fca0000000000 */
[----:B------:R-:W-:Y:S01]  /*00d0*/  STG.E desc[UR4][R4.64], R7 ;  /* 0x0000000704007986 */ /* 0x000fe2000c101904 */
[----:B------:R-:W-:Y:S05]  /*00e0*/  EXIT ;  /* 0x000000000000794d */ /* 0x000fea0003800000 */
.L_x_0:
[----:B------:R-:W-:-:S00]  /*00f0*/  BRA `(.L_x_0) ;  /* 0xfffffffc00fc7947 */ /* 0x000fc0000383ffff */
[----:B------:R-:W-:-:S00]  /*0100*/  NOP ;  /* 0x0000000000007918 */ /* 0x000fc00000000000 */
[----:B------:R-:W-:-:S00]  /*0110*/  NOP ;  /* 0x0000000000007918 */ /* 0x000fc00000000000 */
[----:B------:R-:W-:-:S00]  /*0120*/  NOP ;  /* 0x0000000000007918 */ /* 0x000fc00000000000 */
[----:B------:R-:W-:-:S00]  /*0130*/  NOP ;  /* 0x0000000000007918 */ /* 0x000fc00000000000 */
[----:B------:R-:W-:-:S00]  /*0140*/  NOP ;  /* 0x0000000000007918 */ /* 0x000fc00000000000 */
[----:B------:R-:W-:-:S00]  /*0150*/  NOP ;  /* 0x0000000000007918 */ /* 0x000fc00000000000 */
[----:B------:R-:W-:-:S00]  /*0160*/  NOP ;  /* 0x0000000000007918 */ /* 0x000fc00000000000 */
[----:B------:R-:W-:-:S00]  /*0170*/  NOP ;  /* 0x0000000000007918 */ /* 0x000fc00000000000 */
.L_x_1:


//--------------------- .nv.shared.reserved.0     --------------------------
	.section	.nv.shared.reserved.0,"aw",@nobits
	.weak		__nv_reservedSMEM_offset_0_alias
	.size		__nv_reservedSMEM_offset_0_alias, 0, 64
	.other		__nv_reservedSMEM_offset_0_alias,@"STO_CUDA_RESERVED_SHARED STV_DEFAULT"
__nv_reservedSMEM_offset_0_alias:
	.zero		0
	.zero		64


//--------------------- .nv.constant0._Z3addPfS_  --------------------------
	.section	.nv.constant0._Z3addPfS_,"a",@progbits
	.sectionflags	@""
	.align	4
.nv.constant0._Z3addPfS_:
	.zero		912


//--------------------- SYMBOLS --------------------------

	.type		.nv.reservedSmem.offset0,@object
	.size		.nv.reservedSmem.offset0,0x4
